//
// Generated by NVIDIA NVVM Compiler
//
// Compiler Build ID: CL-36424714
// Cuda compilation tools, release 13.0, V13.0.88
// Based on NVVM 20.0.0
//

.version 9.0
.target sm_100
.address_size 64

	// .globl	_Z17convolutionKernelPfS_S_ii

.visible .entry _Z17convolutionKernelPfS_S_ii(
	.param .u64 .ptr .align 1 _Z17convolutionKernelPfS_S_ii_param_0,
	.param .u64 .ptr .align 1 _Z17convolutionKernelPfS_S_ii_param_1,
	.param .u64 .ptr .align 1 _Z17convolutionKernelPfS_S_ii_param_2,
	.param .u32 _Z17convolutionKernelPfS_S_ii_param_3,
	.param .u32 _Z17convolutionKernelPfS_S_ii_param_4
)
{
	.reg .pred 	%p<56>;
	.reg .b32 	%r<41>;
	.reg .b32 	%f<96>;
	.reg .b64 	%rd<47>;

	ld.param.u64 	%rd7, [_Z17convolutionKernelPfS_S_ii_param_0];
	ld.param.u64 	%rd8, [_Z17convolutionKernelPfS_S_ii_param_1];
	ld.param.u64 	%rd6, [_Z17convolutionKernelPfS_S_ii_param_2];
	ld.param.u32 	%r28, [_Z17convolutionKernelPfS_S_ii_param_3];
	ld.param.u32 	%r29, [_Z17convolutionKernelPfS_S_ii_param_4];
	cvta.to.global.u64 	%rd1, %rd8;
	cvta.to.global.u64 	%rd2, %rd7;
	mov.u32 	%r30, %ctaid.x;
	mov.u32 	%r31, %ntid.x;
	mov.u32 	%r32, %tid.x;
	mad.lo.s32 	%r1, %r30, %r31, %r32;
	setp.ge.s32 	%p1, %r1, %r28;
	@%p1 bra 	$L__BB0_43;
	setp.lt.s32 	%p2, %r29, 1;
	mov.f32 	%f75, 0f00000000;
	@%p2 bra 	$L__BB0_42;
	shr.u32 	%r34, %r29, 1;
	sub.s32 	%r2, %r1, %r34;
	and.b32  	%r3, %r29, 7;
	setp.lt.u32 	%p3, %r29, 8;
	mov.f32 	%f75, 0f00000000;
	mov.b32 	%r39, 0;
	@%p3 bra 	$L__BB0_21;
	and.b32  	%r39, %r29, 2147483640;
	mov.f32 	%f75, 0f00000000;
	mov.b32 	%r37, 0;
$L__BB0_4:
	.pragma "nounroll";
	add.s32 	%r6, %r2, %r37;
	setp.lt.s32 	%p4, %r6, 0;
	setp.ge.s32 	%p5, %r6, %r28;
	mul.wide.u32 	%rd9, %r37, 4;
	add.s64 	%rd3, %rd1, %rd9;
	or.pred  	%p6, %p4, %p5;
	@%p6 bra 	$L__BB0_6;
	mul.wide.u32 	%rd10, %r6, 4;
	add.s64 	%rd11, %rd2, %rd10;
	ld.global.f32 	%f42, [%rd11];
	ld.global.f32 	%f43, [%rd3];
	fma.rn.f32 	%f75, %f42, %f43, %f75;
$L__BB0_6:
	add.s32 	%r7, %r6, 1;
	setp.lt.s32 	%p7, %r7, 0;
	setp.ge.s32 	%p8, %r7, %r28;
	or.pred  	%p9, %p7, %p8;
	@%p9 bra 	$L__BB0_8;
	mul.wide.u32 	%rd12, %r7, 4;
	add.s64 	%rd13, %rd2, %rd12;
	ld.global.f32 	%f44, [%rd13];
	ld.global.f32 	%f45, [%rd3+4];
	fma.rn.f32 	%f75, %f44, %f45, %f75;
$L__BB0_8:
	add.s32 	%r8, %r6, 2;
	setp.lt.s32 	%p10, %r8, 0;
	setp.ge.s32 	%p11, %r8, %r28;
	or.pred  	%p12, %p10, %p11;
	@%p12 bra 	$L__BB0_10;
	mul.wide.u32 	%rd14, %r8, 4;
	add.s64 	%rd15, %rd2, %rd14;
	ld.global.f32 	%f46, [%rd15];
	ld.global.f32 	%f47, [%rd3+8];
	fma.rn.f32 	%f75, %f46, %f47, %f75;
$L__BB0_10:
	add.s32 	%r9, %r6, 3;
	setp.lt.s32 	%p13, %r9, 0;
	setp.ge.s32 	%p14, %r9, %r28;
	or.pred  	%p15, %p13, %p14;
	@%p15 bra 	$L__BB0_12;
	mul.wide.u32 	%rd16, %r9, 4;
	add.s64 	%rd17, %rd2, %rd16;
	ld.global.f32 	%f48, [%rd17];
	ld.global.f32 	%f49, [%rd3+12];
	fma.rn.f32 	%f75, %f48, %f49, %f75;
$L__BB0_12:
	add.s32 	%r10, %r6, 4;
	setp.lt.s32 	%p16, %r10, 0;
	setp.ge.s32 	%p17, %r10, %r28;
	or.pred  	%p18, %p16, %p17;
	@%p18 bra 	$L__BB0_14;
	mul.wide.u32 	%rd18, %r10, 4;
	add.s64 	%rd19, %rd2, %rd18;
	ld.global.f32 	%f50, [%rd19];
	ld.global.f32 	%f51, [%rd3+16];
	fma.rn.f32 	%f75, %f50, %f51, %f75;
$L__BB0_14:
	add.s32 	%r11, %r6, 5;
	setp.lt.s32 	%p19, %r11, 0;
	setp.ge.s32 	%p20, %r11, %r28;
	or.pred  	%p21, %p19, %p20;
	@%p21 bra 	$L__BB0_16;
	mul.wide.u32 	%rd20, %r11, 4;
	add.s64 	%rd21, %rd2, %rd20;
	ld.global.f32 	%f52, [%rd21];
	ld.global.f32 	%f53, [%rd3+20];
	fma.rn.f32 	%f75, %f52, %f53, %f75;
$L__BB0_16:
	add.s32 	%r12, %r6, 6;
	setp.lt.s32 	%p22, %r12, 0;
	setp.ge.s32 	%p23, %r12, %r28;
	or.pred  	%p24, %p22, %p23;
	@%p24 bra 	$L__BB0_18;
	mul.wide.u32 	%rd22, %r12, 4;
	add.s64 	%rd23, %rd2, %rd22;
	ld.global.f32 	%f54, [%rd23];
	ld.global.f32 	%f55, [%rd3+24];
	fma.rn.f32 	%f75, %f54, %f55, %f75;
$L__BB0_18:
	add.s32 	%r13, %r6, 7;
	setp.lt.s32 	%p25, %r13, 0;
	setp.ge.s32 	%p26, %r13, %r28;
	or.pred  	%p27, %p25, %p26;
	@%p27 bra 	$L__BB0_20;
	mul.wide.u32 	%rd24, %r13, 4;
	add.s64 	%rd25, %rd2, %rd24;
	ld.global.f32 	%f56, [%rd25];
	ld.global.f32 	%f57, [%rd3+28];
	fma.rn.f32 	%f75, %f56, %f57, %f75;
$L__BB0_20:
	add.s32 	%r37, %r37, 8;
	setp.ne.s32 	%p28, %r37, %r39;
	@%p28 bra 	$L__BB0_4;
$L__BB0_21:
	setp.eq.s32 	%p29, %r3, 0;
	@%p29 bra 	$L__BB0_42;
	and.b32  	%r16, %r29, 3;
	setp.lt.u32 	%p30, %r3, 4;
	@%p30 bra 	$L__BB0_32;
	add.s32 	%r17, %r2, %r39;
	setp.lt.s32 	%p31, %r17, 0;
	setp.ge.s32 	%p32, %r17, %r28;
	mul.wide.u32 	%rd26, %r39, 4;
	add.s64 	%rd4, %rd1, %rd26;
	or.pred  	%p33, %p31, %p32;
	@%p33 bra 	$L__BB0_25;
	mul.wide.u32 	%rd27, %r17, 4;
	add.s64 	%rd28, %rd2, %rd27;
	ld.global.f32 	%f59, [%rd28];
	ld.global.f32 	%f60, [%rd4];
	fma.rn.f32 	%f75, %f59, %f60, %f75;
$L__BB0_25:
	add.s32 	%r18, %r17, 1;
	setp.lt.s32 	%p34, %r18, 0;
	setp.ge.s32 	%p35, %r18, %r28;
	or.pred  	%p36, %p34, %p35;
	@%p36 bra 	$L__BB0_27;
	mul.wide.u32 	%rd29, %r18, 4;
	add.s64 	%rd30, %rd2, %rd29;
	ld.global.f32 	%f61, [%rd30];
	ld.global.f32 	%f62, [%rd4+4];
	fma.rn.f32 	%f75, %f61, %f62, %f75;
$L__BB0_27:
	add.s32 	%r19, %r17, 2;
	setp.lt.s32 	%p37, %r19, 0;
	setp.ge.s32 	%p38, %r19, %r28;
	or.pred  	%p39, %p37, %p38;
	@%p39 bra 	$L__BB0_29;
	mul.wide.u32 	%rd31, %r19, 4;
	add.s64 	%rd32, %rd2, %rd31;
	ld.global.f32 	%f63, [%rd32];
	ld.global.f32 	%f64, [%rd4+8];
	fma.rn.f32 	%f75, %f63, %f64, %f75;
$L__BB0_29:
	add.s32 	%r20, %r17, 3;
	setp.lt.s32 	%p40, %r20, 0;
	setp.ge.s32 	%p41, %r20, %r28;
	or.pred  	%p42, %p40, %p41;
	@%p42 bra 	$L__BB0_31;
	mul.wide.u32 	%rd33, %r20, 4;
	add.s64 	%rd34, %rd2, %rd33;
	ld.global.f32 	%f65, [%rd34];
	ld.global.f32 	%f66, [%rd4+12];
	fma.rn.f32 	%f75, %f65, %f66, %f75;
$L__BB0_31:
	add.s32 	%r39, %r39, 4;
$L__BB0_32:
	setp.eq.s32 	%p43, %r16, 0;
	@%p43 bra 	$L__BB0_42;
	setp.eq.s32 	%p44, %r16, 1;
	@%p44 bra 	$L__BB0_39;
	add.s32 	%r23, %r2, %r39;
	setp.lt.s32 	%p45, %r23, 0;
	setp.ge.s32 	%p46, %r23, %r28;
	mul.wide.u32 	%rd35, %r39, 4;
	add.s64 	%rd5, %rd1, %rd35;
	or.pred  	%p47, %p45, %p46;
	@%p47 bra 	$L__BB0_36;
	mul.wide.u32 	%rd36, %r23, 4;
	add.s64 	%rd37, %rd2, %rd36;
	ld.global.f32 	%f68, [%rd37];
	ld.global.f32 	%f69, [%rd5];
	fma.rn.f32 	%f75, %f68, %f69, %f75;
$L__BB0_36:
	add.s32 	%r24, %r23, 1;
	setp.lt.s32 	%p48, %r24, 0;
	setp.ge.s32 	%p49, %r24, %r28;
	or.pred  	%p50, %p48, %p49;
	@%p50 bra 	$L__BB0_38;
	mul.wide.u32 	%rd38, %r24, 4;
	add.s64 	%rd39, %rd2, %rd38;
	ld.global.f32 	%f70, [%rd39];
	ld.global.f32 	%f71, [%rd5+4];
	fma.rn.f32 	%f75, %f70, %f71, %f75;
$L__BB0_38:
	add.s32 	%r39, %r39, 2;
$L__BB0_39:
	and.b32  	%r36, %r29, 1;
	setp.eq.b32 	%p51, %r36, 1;
	not.pred 	%p52, %p51;
	@%p52 bra 	$L__BB0_42;
	add.s32 	%r27, %r2, %r39;
	setp.lt.s32 	%p53, %r27, 0;
	setp.ge.s32 	%p54, %r27, %r28;
	or.pred  	%p55, %p53, %p54;
	@%p55 bra 	$L__BB0_42;
	mul.wide.u32 	%rd40, %r27, 4;
	add.s64 	%rd41, %rd2, %rd40;
	ld.global.f32 	%f72, [%rd41];
	mul.wide.u32 	%rd42, %r39, 4;
	add.s64 	%rd43, %rd1, %rd42;
	ld.global.f32 	%f73, [%rd43];
	fma.rn.f32 	%f75, %f72, %f73, %f75;
$L__BB0_42:
	cvta.to.global.u64 	%rd44, %rd6;
	mul.wide.s32 	%rd45, %r1, 4;
	add.s64 	%rd46, %rd44, %rd45;
	st.global.f32 	[%rd46], %f75;
$L__BB0_43:
	ret;

}


// ===== COMPILED SASS (sm_100) =====

	.target	sm_100

	.elftype	@"ET_EXEC"


//--------------------- .note.nv.tkinfo           --------------------------
	.section	.note.nv.tkinfo,"",@"SHT_NOTE"
	.sectionflags	@"SHF_NOTE_NV_TKINFO"
	.tkinfo
        /*0018*/ 	.word	0x00000002
        /*0030*/ 	.string	""
        /*0030*/ 	.string	"ptxas"
        /*0030*/ 	.string	"Cuda compilation tools, release 13.0, V13.0.88"
        /*0030*/ 	.string	"Build cuda_13.0.r13.0/compiler.36424714_0"
        /*0030*/ 	.string	"-arch sm_100 -m 64 "



//--------------------- .note.nv.cuinfo           --------------------------
	.section	.note.nv.cuinfo,"",@"SHT_NOTE"
	.sectionflags	@"SHF_NOTE_NV_CUINFO"
        /*0018*/ 	.short	0x0002
        /*001a*/ 	.short	0x0064
        /*001c*/ 	.short	0x0082
	.zero		2


//--------------------- .nv.info                  --------------------------
	.section	.nv.info,"",@"SHT_CUDA_INFO"
	.align	4


	//----- nvinfo : EIATTR_REGCOUNT
	.align		4
        /*0000*/ 	.byte	0x04, 0x2f
        /*0002*/ 	.short	(.L_1 - .L_0)
	.align		4
.L_0:
        /*0004*/ 	.word	index@(_Z17convolutionKernelPfS_S_ii)
        /*0008*/ 	.word	0x00000020


	//----- nvinfo : EIATTR_FRAME_SIZE
	.align		4
.L_1:
        /*000c*/ 	.byte	0x04, 0x11
        /*000e*/ 	.short	(.L_3 - .L_2)
	.align		4
.L_2:
        /*0010*/ 	.word	index@(_Z17convolutionKernelPfS_S_ii)
        /*0014*/ 	.word	0x00000000


	//----- nvinfo : EIATTR_MIN_STACK_SIZE
	.align		4
.L_3:
        /*0018*/ 	.byte	0x04, 0x12
        /*001a*/ 	.short	(.L_5 - .L_4)
	.align		4
.L_4:
        /*001c*/ 	.word	index@(_Z17convolutionKernelPfS_S_ii)
        /*0020*/ 	.word	0x00000000
.L_5:


//--------------------- .nv.compat                --------------------------
	.section	.nv.compat,"",@"SHT_CUDA_COMPAT_INFO"
	.align	4
        /*0000*/ 	.byte	0x02, 0x09, 0x00, 0x00, 0x02, 0x02, 0x01, 0x00, 0x02, 0x05, 0x05, 0x00, 0x03, 0x07, 0x01, 0x01
        /*0010*/ 	.byte	0x02, 0x03, 0x00, 0x00, 0x02, 0x06, 0x01, 0x00, 0x04, 0x0b, 0x08, 0x00, 0x09, 0x00, 0x00, 0x00
        /*0020*/ 	.byte	0x00, 0x00, 0x00, 0x00


//--------------------- .nv.info._Z17convolutionKernelPfS_S_ii --------------------------
	.section	.nv.info._Z17convolutionKernelPfS_S_ii,"",@"SHT_CUDA_INFO"
	.sectionflags	@""
	.align	4


	//----- nvinfo : EIATTR_CUDA_API_VERSION
	.align		4
        /*0000*/ 	.byte	0x04, 0x37
        /*0002*/ 	.short	(.L_7 - .L_6)
.L_6:
        /*0004*/ 	.word	0x00000082


	//----- nvinfo : EIATTR_KPARAM_INFO
	.align		4
.L_7:
        /*0008*/ 	.byte	0x04, 0x17
        /*000a*/ 	.short	(.L_9 - .L_8)
.L_8:
        /*000c*/ 	.word	0x00000000
        /*0010*/ 	.short	0x0004
        /*0012*/ 	.short	0x001c
        /*0014*/ 	.byte	0x00, 0xf0, 0x11, 0x00


	//----- nvinfo : EIATTR_KPARAM_INFO
	.align		4
.L_9:
        /*0018*/ 	.byte	0x04, 0x17
        /*001a*/ 	.short	(.L_11 - .L_10)
.L_10:
        /*001c*/ 	.word	0x00000000
        /*0020*/ 	.short	0x0003
        /*0022*/ 	.short	0x0018
        /*0024*/ 	.byte	0x00, 0xf0, 0x11, 0x00


	//----- nvinfo : EIATTR_KPARAM_INFO
	.align		4
.L_11:
        /*0028*/ 	.byte	0x04, 0x17
        /*002a*/ 	.short	(.L_13 - .L_12)
.L_12:
        /*002c*/ 	.word	0x00000000
        /*0030*/ 	.short	0x0002
        /*0032*/ 	.short	0x0010
        /*0034*/ 	.byte	0x00, 0xf5, 0x21, 0x00


	//----- nvinfo : EIATTR_KPARAM_INFO
	.align		4
.L_13:
        /*0038*/ 	.byte	0x04, 0x17
        /*003a*/ 	.short	(.L_15 - .L_14)
.L_14:
        /*003c*/ 	.word	0x00000000
        /*0040*/ 	.short	0x0001
        /*0042*/ 	.short	0x0008
        /*0044*/ 	.byte	0x00, 0xf5, 0x21, 0x00


	//----- nvinfo : EIATTR_KPARAM_INFO
	.align		4
.L_15:
        /*0048*/ 	.byte	0x04, 0x17
        /*004a*/ 	.short	(.L_17 - .L_16)
.L_16:
        /*004c*/ 	.word	0x00000000
        /*0050*/ 	.short	0x0000
        /*0052*/ 	.short	0x0000
        /*0054*/ 	.byte	0x00, 0xf5, 0x21, 0x00


	//----- nvinfo : EIATTR_SPARSE_MMA_MASK
	.align		4
.L_17:
        /*0058*/ 	.byte	0x03, 0x50
        /*005a*/ 	.short	0x0000


	//----- nvinfo : EIATTR_MAXREG_COUNT
	.align		4
        /*005c*/ 	.byte	0x03, 0x1b
        /*005e*/ 	.short	0x00ff


	//----- nvinfo : EIATTR_MERCURY_ISA_VERSION
	.align		4
        /*0060*/ 	.byte	0x03, 0x5f
        /*0062*/ 	.short	0x0101


	//----- nvinfo : EIATTR_VRC_CTA_INIT_COUNT
	.align		4
        /*0064*/ 	.byte	0x02, 0x4a
	.zero		1
	.zero		1


	//----- nvinfo : EIATTR_EXIT_INSTR_OFFSETS
	.align		4
        /*0068*/ 	.byte	0x04, 0x1c
        /*006a*/ 	.short	(.L_19 - .L_18)


	//   ....[0]....
.L_18:
        /*006c*/ 	.word	0x00000070


	//   ....[1]....
        /*0070*/ 	.word	0x00000b10


	//----- nvinfo : EIATTR_CRS_STACK_SIZE
	.align		4
.L_19:
        /*0074*/ 	.byte	0x04, 0x1e
        /*0076*/ 	.short	(.L_21 - .L_20)
.L_20:
        /*0078*/ 	.word	0x00000000


	//----- nvinfo : EIATTR_CBANK_PARAM_SIZE
	.align		4
.L_21:
        /*007c*/ 	.byte	0x03, 0x19
        /*007e*/ 	.short	0x0020


	//----- nvinfo : EIATTR_PARAM_CBANK
	.align		4
        /*0080*/ 	.byte	0x04, 0x0a
        /*0082*/ 	.short	(.L_23 - .L_22)
	.align		4
.L_22:
        /*0084*/ 	.word	index@(.nv.constant0._Z17convolutionKernelPfS_S_ii)
        /*0088*/ 	.short	0x0380
        /*008a*/ 	.short	0x0020


	//----- nvinfo : EIATTR_SW_WAR
	.align		4
.L_23:
        /*008c*/ 	.byte	0x04, 0x36
        /*008e*/ 	.short	(.L_25 - .L_24)
.L_24:
        /*0090*/ 	.word	0x00000008
.L_25:


//--------------------- .nv.callgraph             --------------------------
	.section	.nv.callgraph,"",@"SHT_CUDA_CALLGRAPH"
	.align	4
	.sectionentsize	8
	.align		4
        /*0000*/ 	.word	0x00000000
	.align		4
        /*0004*/ 	.word	0xffffffff
	.align		4
        /*0008*/ 	.word	0x00000000
	.align		4
        /*000c*/ 	.word	0xfffffffe
	.align		4
        /*0010*/ 	.word	0x00000000
	.align		4
        /*0014*/ 	.word	0xfffffffd
	.align		4
        /*0018*/ 	.word	0x00000000
	.align		4
        /*001c*/ 	.word	0xfffffffc


//--------------------- .text._Z17convolutionKernelPfS_S_ii --------------------------
	.section	.text._Z17convolutionKernelPfS_S_ii,"ax",@progbits
	.align	128
        .global         _Z17convolutionKernelPfS_S_ii
        .type           _Z17convolutionKernelPfS_S_ii,@function
        .size           _Z17convolutionKernelPfS_S_ii,(.L_x_7 - _Z17convolutionKernelPfS_S_ii)
        .other          _Z17convolutionKernelPfS_S_ii,@"STO_CUDA_ENTRY STV_DEFAULT"
_Z17convolutionKernelPfS_S_ii:
.text._Z17convolutionKernelPfS_S_ii:
[----:B------:R-:W-:Y:S01]  /*0000*/  LDC R1, c[0x0][0x37c] ;  /* 0x0000df00ff017b82 */ /* 0x000fe20000000800 */
[----:B------:R-:W0:Y:S07]  /*0010*/  S2R R3, SR_TID.X ;  /* 0x0000000000037919 */ /* 0x000e2e0000002100 */
[----:B------:R-:W0:Y:S01]  /*0020*/  S2UR UR4, SR_CTAID.X ;  /* 0x00000000000479c3 */ /* 0x000e220000002500 */
[----:B------:R-:W1:Y:S07]  /*0030*/  LDCU UR5, c[0x0][0x398] ;  /* 0x00007300ff0577ac */ /* 0x000e6e0008000800 */
[----:B------:R-:W0:Y:S02]  /*0040*/  LDC R2, c[0x0][0x360] ;  /* 0x0000d800ff027b82 */ /* 0x000e240000000800 */
[----:B0-----:R-:W-:-:S05]  /*0050*/  IMAD R2, R2, UR4, R3 ;  /* 0x0000000402027c24 */ /* 0x001fca000f8e0203 */
[----:B-1----:R-:W-:-:S13]  /*0060*/  ISETP.GE.AND P0, PT, R2, UR5, PT ;  /* 0x0000000502007c0c */ /* 0x002fda000bf06270 */
[----:B------:R-:W-:Y:S05]  /*0070*/  @P0 EXIT ;  /* 0x000000000000094d */ /* 0x000fea0003800000 */
[----:B------:R-:W0:Y:S01]  /*0080*/  LDCU UR4, c[0x0][0x39c] ;  /* 0x00007380ff0477ac */ /* 0x000e220008000800 */
[----:B------:R-:W-:Y:S01]  /*0090*/  HFMA2 R0, -RZ, RZ, 0, 0 ;  /* 0x00000000ff007431 */ /* 0x000fe200000001ff */
[----:B------:R-:W1:Y:S01]  /*00a0*/  LDCU.64 UR8, c[0x0][0x358] ;  /* 0x00006b00ff0877ac */ /* 0x000e620008000a00 */
[----:B0-----:R-:W-:-:S09]  /*00b0*/  UISETP.GE.AND UP0, UPT, UR4, 0x1, UPT ;  /* 0x000000010400788c */ /* 0x001fd2000bf06270 */
[----:B-1----:R-:W-:Y:S05]  /*00c0*/  BRA.U !UP0, `(.L_x_0) ;  /* 0x0000000908847547 */ /* 0x002fea000b800000 */
[----:B------:R-:W-:Y:S01]  /*00d0*/  UISETP.GE.U32.AND UP0, UPT, UR4, 0x8, UPT ;  /* 0x000000080400788c */ /* 0x000fe2000bf06070 */
[----:B------:R-:W-:Y:S01]  /*00e0*/  IMAD.MOV.U32 R0, RZ, RZ, RZ ;  /* 0x000000ffff007224 */ /* 0x000fe200078e00ff */
[----:B------:R-:W-:Y:S01]  /*00f0*/  USHF.R.U32.HI UR6, URZ, 0x1, UR4 ;  /* 0x00000001ff067899 */ /* 0x000fe20008011604 */
[----:B------:R-:W-:Y:S01]  /*0100*/  MOV R3, RZ ;  /* 0x000000ff00037202 */ /* 0x000fe20000000f00 */
[----:B------:R-:W-:-:S04]  /*0110*/  ULOP3.LUT UR7, UR4, 0x7, URZ, 0xc0, !UPT ;  /* 0x0000000704077892 */ /* 0x000fc8000f8ec0ff */
[----:B------:R-:W-:Y:S01]  /*0120*/  VIADD R4, R2, -UR6 ;  /* 0x8000000602047c36 */ /* 0x000fe20008000000 */
[----:B------:R-:W-:Y:S01]  /*0130*/  UISETP.NE.AND UP1, UPT, UR7, URZ, UPT ;  /* 0x000000ff0700728c */ /* 0x000fe2000bf25270 */
[----:B------:R-:W-:Y:S10]  /*0140*/  BRA.U !UP0, `(.L_x_1) ;  /* 0x0000000508287547 */ /* 0x000ff4000b800000 */
[----:B------:R-:W0:Y:S01]  /*0150*/  LDC.64 R8, c[0x0][0x388] ;  /* 0x0000e200ff087b82 */ /* 0x000e220000000a00 */
[----:B------:R-:W-:Y:S01]  /*0160*/  ULOP3.LUT UR4, UR4, 0x7ffffff8, URZ, 0xc0, !UPT ;  /* 0x7ffffff804047892 */ /* 0x000fe2000f8ec0ff */
[----:B------:R-:W-:Y:S01]  /*0170*/  MOV R0, RZ ;  /* 0x000000ff00007202 */ /* 0x000fe20000000f00 */
[----:B------:R-:W-:Y:S01]  /*0180*/  IMAD.MOV.U32 R5, RZ, RZ, RZ ;  /* 0x000000ffff057224 */ /* 0x000fe200078e00ff */
[----:B------:R-:W1:Y:S03]  /*0190*/  LDCU UR5, c[0x0][0x398] ;  /* 0x00007300ff0577ac */ /* 0x000e660008000800 */
[----:B------:R-:W-:-:S07]  /*01a0*/  MOV R3, UR4 ;  /* 0x0000000400037c02 */ /* 0x000fce0008000f00 */
.L_x_2:
[----:B------:R-:W-:Y:S02]  /*01b0*/  IMAD.IADD R27, R4, 0x1, R5 ;  /* 0x00000001041b7824 */ /* 0x000fe400078e0205 */
[----:B0-----:R-:W-:-:S03]  /*01c0*/  IMAD.WIDE.U32 R14, R5, 0x4, R8 ;  /* 0x00000004050e7825 */ /* 0x001fc600078e0008 */
[----:B-1----:R-:W-:-:S04]  /*01d0*/  ISETP.GE.AND P6, PT, R27, UR5, PT ;  /* 0x000000051b007c0c */ /* 0x002fc8000bfc6270 */
[----:B------:R-:W-:-:S13]  /*01e0*/  ISETP.LT.OR P6, PT, R27, RZ, P6 ;  /* 0x000000ff1b00720c */ /* 0x000fda00037c1670 */
[----:B------:R-:W0:Y:S01]  /*01f0*/  @!P6 LDC.64 R6, c[0x0][0x380] ;  /* 0x0000e000ff06eb82 */ /* 0x000e220000000a00 */
[----:B------:R-:W2:Y:S01]  /*0200*/  @!P6 LDG.E R10, desc[UR8][R14.64] ;  /* 0x000000080e0ae981 */ /* 0x000ea2000c1e1900 */
[----:B0-----:R-:W-:-:S05]  /*0210*/  @!P6 IMAD.WIDE.U32 R6, R27, 0x4, R6 ;  /* 0x000000041b06e825 */ /* 0x001fca00078e0006 */
[----:B------:R0:W2:Y:S01]  /*0220*/  @!P6 LDG.E R11, desc[UR8][R6.64] ;  /* 0x00000008060be981 */ /* 0x0000a2000c1e1900 */
[C---:B------:R-:W-:Y:S01]  /*0230*/  VIADD R17, R27.reuse, 0x2 ;  /* 0x000000021b117836 */ /* 0x040fe20000000000 */
[----:B------:R-:W-:-:S04]  /*0240*/  IADD3 R16, PT, PT, R27, 0x1, RZ ;  /* 0x000000011b107810 */ /* 0x000fc80007ffe0ff */
[C---:B------:R-:W-:Y:S02]  /*0250*/  ISETP.GE.AND P5, PT, R16.reuse, UR5, PT ;  /* 0x0000000510007c0c */ /* 0x040fe4000bfa6270 */
[C---:B------:R-:W-:Y:S02]  /*0260*/  ISETP.GE.AND P4, PT, R17.reuse, UR5, PT ;  /* 0x0000000511007c0c */ /* 0x040fe4000bf86270 */
[----:B------:R-:W-:Y:S02]  /*0270*/  ISETP.LT.OR P5, PT, R16, RZ, P5 ;  /* 0x000000ff1000720c */ /* 0x000fe40002fa1670 */
[----:B------:R-:W-:Y:S01]  /*0280*/  ISETP.LT.OR P4, PT, R17, RZ, P4 ;  /* 0x000000ff1100720c */ /* 0x000fe20002781670 */
[C---:B0-----:R-:W-:Y:S01]  /*0290*/  VIADD R6, R27.reuse, 0x4 ;  /* 0x000000041b067836 */ /* 0x041fe20000000000 */
[C---:B------:R-:W-:Y:S02]  /*02a0*/  IADD3 R23, PT, PT, R27.reuse, 0x3, RZ ;  /* 0x000000031b177810 */ /* 0x040fe40007ffe0ff */
[----:B------:R-:W-:-:S02]  /*02b0*/  IADD3 R7, PT, PT, R27, 0x5, RZ ;  /* 0x000000051b077810 */ /* 0x000fc40007ffe0ff */
[C---:B------:R-:W-:Y:S02]  /*02c0*/  ISETP.GE.AND P3, PT, R23.reuse, UR5, PT ;  /* 0x0000000517007c0c */ /* 0x040fe4000bf66270 */
[C---:B------:R-:W-:Y:S02]  /*02d0*/  ISETP.GE.AND P2, PT, R6.reuse, UR5, PT ;  /* 0x0000000506007c0c */ /* 0x040fe4000bf46270 */
[----:B------:R-:W-:Y:S01]  /*02e0*/  ISETP.LT.OR P3, PT, R23, RZ, P3 ;  /* 0x000000ff1700720c */ /* 0x000fe20001f61670 */
[----:B------:R-:W0:Y:S01]  /*02f0*/  @!P5 LDC.64 R28, c[0x0][0x380] ;  /* 0x0000e000ff1cdb82 */ /* 0x000e220000000a00 */
[----:B------:R-:W-:Y:S01]  /*0300*/  ISETP.GE.AND P1, PT, R7, UR5, PT ;  /* 0x0000000507007c0c */ /* 0x000fe2000bf26270 */
[----:B------:R-:W-:Y:S01]  /*0310*/  VIADD R25, R27, 0x6 ;  /* 0x000000061b197836 */ /* 0x000fe20000000000 */
[----:B------:R-:W-:Y:S01]  /*0320*/  ISETP.LT.OR P2, PT, R6, RZ, P2 ;  /* 0x000000ff0600720c */ /* 0x000fe20001741670 */
[----:B------:R-:W3:Y:S04]  /*0330*/  @!P5 LDG.E R24, desc[UR8][R14.64+0x4] ;  /* 0x000004080e18d981 */ /* 0x000ee8000c1e1900 */
[----:B------:R-:W1:Y:S01]  /*0340*/  @!P4 LDC.64 R20, c[0x0][0x380] ;  /* 0x0000e000ff14cb82 */ /* 0x000e620000000a00 */
[----:B------:R-:W-:-:S02]  /*0350*/  ISETP.LT.OR P1, PT, R7, RZ, P1 ;  /* 0x000000ff0700720c */ /* 0x000fc40000f21670 */
[----:B------:R-:W-:-:S04]  /*0360*/  ISETP.GE.AND P0, PT, R25, UR5, PT ;  /* 0x0000000519007c0c */ /* 0x000fc8000bf06270 */
[----:B------:R-:W-:Y:S01]  /*0370*/  ISETP.LT.OR P0, PT, R25, RZ, P0 ;  /* 0x000000ff1900720c */ /* 0x000fe20000701670 */
[----:B------:R-:W4:Y:S01]  /*0380*/  @!P3 LDC.64 R18, c[0x0][0x380] ;  /* 0x0000e000ff12bb82 */ /* 0x000f220000000a00 */
[----:B------:R-:W-:Y:S01]  /*0390*/  IADD3 R27, PT, PT, R27, 0x7, RZ ;  /* 0x000000071b1b7810 */ /* 0x000fe20007ffe0ff */
[----:B------:R-:W5:Y:S06]  /*03a0*/  @!P2 LDG.E R26, desc[UR8][R14.64+0x10] ;  /* 0x000010080e1aa981 */ /* 0x000f6c000c1e1900 */
[----:B------:R-:W4:Y:S01]  /*03b0*/  @!P2 LDC.64 R12, c[0x0][0x380] ;  /* 0x0000e000ff0cab82 */ /* 0x000f220000000a00 */
[----:B0-----:R-:W-:-:S06]  /*03c0*/  @!P5 IMAD.WIDE.U32 R28, R16, 0x4, R28 ;  /* 0x00000004101cd825 */ /* 0x001fcc00078e001c */
[----:B------:R-:W3:Y:S01]  /*03d0*/  @!P5 LDG.E R29, desc[UR8][R28.64] ;  /* 0x000000081c1dd981 */ /* 0x000ee2000c1e1900 */
[----:B-1----:R-:W-:Y:S02]  /*03e0*/  @!P4 IMAD.WIDE.U32 R20, R17, 0x4, R20 ;  /* 0x000000041114c825 */ /* 0x002fe400078e0014 */
[----:B------:R-:W0:Y:S04]  /*03f0*/  @!P0 LDC.64 R16, c[0x0][0x380] ;  /* 0x0000e000ff108b82 */ /* 0x000e280000000a00 */
[----:B------:R-:W5:Y:S01]  /*0400*/  @!P4 LDG.E R21, desc[UR8][R20.64] ;  /* 0x000000081415c981 */ /* 0x000f62000c1e1900 */
[----:B----4-:R-:W-:-:S06]  /*0410*/  @!P3 IMAD.WIDE.U32 R18, R23, 0x4, R18 ;  /* 0x000000041712b825 */ /* 0x010fcc00078e0012 */
[----:B------:R-:W4:Y:S01]  /*0420*/  @!P3 LDG.E R19, desc[UR8][R18.64] ;  /* 0x000000081213b981 */ /* 0x000f22000c1e1900 */
[----:B------:R-:W-:-:S03]  /*0430*/  @!P2 IMAD.WIDE.U32 R12, R6, 0x4, R12 ;  /* 0x00000004060ca825 */ /* 0x000fc600078e000c */
[----:B------:R-:W5:Y:S04]  /*0440*/  @!P4 LDG.E R6, desc[UR8][R14.64+0x8] ;  /* 0x000008080e06c981 */ /* 0x000f68000c1e1900 */
[----:B------:R-:W4:Y:S01]  /*0450*/  @!P2 LDG.E R13, desc[UR8][R12.64] ;  /* 0x000000080c0da981 */ /* 0x000f22000c1e1900 */
[----:B0-----:R-:W-:-:S03]  /*0460*/  @!P0 IMAD.WIDE.U32 R16, R25, 0x4, R16 ;  /* 0x0000000419108825 */ /* 0x001fc600078e0010 */
[----:B------:R-:W4:Y:S04]  /*0470*/  @!P0 LDG.E R18, desc[UR8][R14.64+0x18] ;  /* 0x000018080e128981 */ /* 0x000f28000c1e1900 */
[----:B------:R-:W4:Y:S04]  /*0480*/  @!P1 LDG.E R25, desc[UR8][R14.64+0x14] ;  /* 0x000014080e199981 */ /* 0x000f28000c1e1900 */
[----:B------:R-:W4:Y:S01]  /*0490*/  @!P0 LDG.E R17, desc[UR8][R16.64] ;  /* 0x0000000810118981 */ /* 0x000f22000c1e1900 */
[----:B--2---:R-:W-:Y:S02]  /*04a0*/  @!P6 FFMA R0, R11, R10, R0 ;  /* 0x0000000a0b00e223 */ /* 0x004fe40000000000 */
[----:B------:R-:W0:Y:S01]  /*04b0*/  @!P1 LDC.64 R10, c[0x0][0x380] ;  /* 0x0000e000ff0a9b82 */ /* 0x000e220000000a00 */
[----:B------:R-:W-:-:S04]  /*04c0*/  ISETP.GE.AND P6, PT, R27, UR5, PT ;  /* 0x000000051b007c0c */ /* 0x000fc8000bfc6270 */
[----:B------:R-:W-:-:S13]  /*04d0*/  ISETP.LT.OR P6, PT, R27, RZ, P6 ;  /* 0x000000ff1b00720c */ /* 0x000fda00037c1670 */
[----:B------:R-:W1:Y:S01]  /*04e0*/  @!P6 LDC.64 R22, c[0x0][0x380] ;  /* 0x0000e000ff16eb82 */ /* 0x000e620000000a00 */
[----:B------:R-:W2:Y:S01]  /*04f0*/  @!P6 LDG.E R20, desc[UR8][R14.64+0x1c] ;  /* 0x00001c080e14e981 */ /* 0x000ea2000c1e1900 */
[----:B0-----:R-:W-:-:S03]  /*0500*/  @!P1 IMAD.WIDE.U32 R10, R7, 0x4, R10 ;  /* 0x00000004070a9825 */ /* 0x001fc600078e000a */
[----:B------:R-:W4:Y:S04]  /*0510*/  @!P3 LDG.E R7, desc[UR8][R14.64+0xc] ;  /* 0x00000c080e07b981 */ /* 0x000f28000c1e1900 */
[----:B------:R-:W2:Y:S01]  /*0520*/  @!P1 LDG.E R11, desc[UR8][R10.64] ;  /* 0x000000080a0b9981 */ /* 0x000ea2000c1e1900 */
[----:B-1----:R-:W-:-:S06]  /*0530*/  @!P6 IMAD.WIDE.U32 R22, R27, 0x4, R22 ;  /* 0x000000041b16e825 */ /* 0x002fcc00078e0016 */
[----:B------:R-:W2:Y:S01]  /*0540*/  @!P6 LDG.E R23, desc[UR8][R22.64] ;  /* 0x000000081617e981 */ /* 0x000ea2000c1e1900 */
[----:B---3--:R-:W-:Y:S01]  /*0550*/  @!P5 FFMA R0, R29, R24, R0 ;  /* 0x000000181d00d223 */ /* 0x008fe20000000000 */
[----:B------:R-:W-:-:S03]  /*0560*/  IADD3 R5, PT, PT, R5, 0x8, RZ ;  /* 0x0000000805057810 */ /* 0x000fc60007ffe0ff */
[----:B-----5:R-:W-:-:S04]  /*0570*/  @!P4 FFMA R0, R21, R6, R0 ;  /* 0x000000061500c223 */ /* 0x020fc80000000000 */
[----:B----4-:R-:W-:-:S04]  /*0580*/  @!P3 FFMA R0, R19, R7, R0 ;  /* 0x000000071300b223 */ /* 0x010fc80000000000 */
[----:B------:R-:W-:-:S04]  /*0590*/  @!P2 FFMA R0, R13, R26, R0 ;  /* 0x0000001a0d00a223 */ /* 0x000fc80000000000 */
[----:B--2---:R-:W-:Y:S01]  /*05a0*/  @!P1 FFMA R0, R11, R25, R0 ;  /* 0x000000190b009223 */ /* 0x004fe20000000000 */
[----:B------:R-:W-:-:S03]  /*05b0*/  ISETP.NE.AND P1, PT, R5, R3, PT ;  /* 0x000000030500720c */ /* 0x000fc60003f25270 */
[----:B------:R-:W-:-:S04]  /*05c0*/  @!P0 FFMA R0, R17, R18, R0 ;  /* 0x0000001211008223 */ /* 0x000fc80000000000 */
[----:B------:R-:W-:-:S06]  /*05d0*/  @!P6 FFMA R0, R23, R20, R0 ;  /* 0x000000141700e223 */ /* 0x000fcc0000000000 */
[----:B------:R-:W-:Y:S05]  /*05e0*/  @P1 BRA `(.L_x_2) ;  /* 0xfffffff800f01947 */ /* 0x000fea000383ffff */
.L_x_1:
[----:B------:R-:W-:Y:S05]  /*05f0*/  BRA.U !UP1, `(.L_x_0) ;  /* 0x0000000509387547 */ /* 0x000fea000b800000 */
[----:B------:R-:W0:Y:S01]  /*0600*/  LDCU UR4, c[0x0][0x39c] ;  /* 0x00007380ff0477ac */ /* 0x000e220008000800 */
[----:B------:R-:W-:Y:S02]  /*0610*/  UISETP.GE.U32.AND UP0, UPT, UR7, 0x4, UPT ;  /* 0x000000040700788c */ /* 0x000fe4000bf06070 */
[----:B0-----:R-:W-:-:S04]  /*0620*/  ULOP3.LUT UR6, UR4, 0x3, URZ, 0xc0, !UPT ;  /* 0x0000000304067892 */ /* 0x001fc8000f8ec0ff */
[----:B------:R-:W-:-:S03]  /*0630*/  UISETP.NE.AND UP1, UPT, UR6, URZ, UPT ;  /* 0x000000ff0600728c */ /* 0x000fc6000bf25270 */
[----:B------:R-:W-:Y:S08]  /*0640*/  BRA.U !UP0, `(.L_x_3) ;  /* 0x00000001088c7547 */ /* 0x000ff0000b800000 */
[----:B------:R-:W-:Y:S01]  /*0650*/  IMAD.IADD R17, R4, 0x1, R3 ;  /* 0x0000000104117824 */ /* 0x000fe200078e0203 */
[----:B------:R-:W0:Y:S03]  /*0660*/  LDC.64 R8, c[0x0][0x388] ;  /* 0x0000e200ff087b82 */ /* 0x000e260000000a00 */
[C---:B------:R-:W-:Y:S01]  /*0670*/  VIADD R5, R17.reuse, 0x3 ;  /* 0x0000000311057836 */ /* 0x040fe20000000000 */
[C---:B------:R-:W-:Y:S02]  /*0680*/  ISETP.GE.AND P0, PT, R17.reuse, UR5, PT ;  /* 0x0000000511007c0c */ /* 0x040fe4000bf06270 */
[C---:B------:R-:W-:Y:S02]  /*0690*/  IADD3 R19, PT, PT, R17.reuse, 0x1, RZ ;  /* 0x0000000111137810 */ /* 0x040fe40007ffe0ff */
[C---:B------:R-:W-:Y:S02]  /*06a0*/  IADD3 R21, PT, PT, R17.reuse, 0x2, RZ ;  /* 0x0000000211157810 */ /* 0x040fe40007ffe0ff */
[----:B------:R-:W-:-:S02]  /*06b0*/  ISETP.LT.OR P0, PT, R17, RZ, P0 ;  /* 0x000000ff1100720c */ /* 0x000fc40000701670 */
[----:B------:R-:W-:Y:S02]  /*06c0*/  ISETP.GE.AND P1, PT, R19, UR5, PT ;  /* 0x0000000513007c0c */ /* 0x000fe4000bf26270 */
[----:B------:R-:W-:Y:S02]  /*06d0*/  ISETP.GE.AND P2, PT, R21, UR5, PT ;  /* 0x0000000515007c0c */ /* 0x000fe4000bf46270 */
[----:B------:R-:W-:Y:S02]  /*06e0*/  ISETP.LT.OR P1, PT, R19, RZ, P1 ;  /* 0x000000ff1300720c */ /* 0x000fe40000f21670 */
[----:B------:R-:W-:Y:S02]  /*06f0*/  ISETP.LT.OR P2, PT, R21, RZ, P2 ;  /* 0x000000ff1500720c */ /* 0x000fe40001741670 */
[----:B------:R-:W-:-:S03]  /*0700*/  ISETP.GE.AND P3, PT, R5, UR5, PT ;  /* 0x0000000505007c0c */ /* 0x000fc6000bf66270 */
[----:B------:R-:W1:Y:S01]  /*0710*/  @!P0 LDC.64 R14, c[0x0][0x380] ;  /* 0x0000e000ff0e8b82 */ /* 0x000e620000000a00 */
[----:B------:R-:W-:Y:S01]  /*0720*/  ISETP.LT.OR P3, PT, R5, RZ, P3 ;  /* 0x000000ff0500720c */ /* 0x000fe20001f61670 */
[----:B0-----:R-:W-:-:S05]  /*0730*/  IMAD.WIDE.U32 R8, R3, 0x4, R8 ;  /* 0x0000000403087825 */ /* 0x001fca00078e0008 */
[----:B------:R-:W2:Y:S01]  /*0740*/  @!P0 LDG.E R16, desc[UR8][R8.64] ;  /* 0x0000000808108981 */ /* 0x000ea2000c1e1900 */
[----:B------:R-:W0:Y:S06]  /*0750*/  @!P1 LDC.64 R12, c[0x0][0x380] ;  /* 0x0000e000ff0c9b82 */ /* 0x000e2c0000000a00 */
[----:B------:R-:W3:Y:S02]  /*0760*/  @!P3 LDG.E R18, desc[UR8][R8.64+0xc] ;  /* 0x00000c080812b981 */ /* 0x000ee4000c1e1900 */
[----:B------:R-:W4:Y:S08]  /*0770*/  @!P2 LDC.64 R10, c[0x0][0x380] ;  /* 0x0000e000ff0aab82 */ /* 0x000f300000000a00 */
[----:B------:R-:W5:Y:S01]  /*0780*/  @!P3 LDC.64 R6, c[0x0][0x380] ;  /* 0x0000e000ff06bb82 */ /* 0x000f620000000a00 */
[----:B-1----:R-:W-:-:S02]  /*0790*/  @!P0 IMAD.WIDE.U32 R14, R17, 0x4, R14 ;  /* 0x00000004110e8825 */ /* 0x002fc400078e000e */
[----:B------:R-:W3:Y:S04]  /*07a0*/  @!P1 LDG.E R17, desc[UR8][R8.64+0x4] ;  /* 0x0000040808119981 */ /* 0x000ee8000c1e1900 */
[----:B------:R-:W2:Y:S01]  /*07b0*/  @!P0 LDG.E R15, desc[UR8][R14.64] ;  /* 0x000000080e0f8981 */ /* 0x000ea2000c1e1900 */
[----:B0-----:R-:W-:-:S06]  /*07c0*/  @!P1 IMAD.WIDE.U32 R12, R19, 0x4, R12 ;  /* 0x00000004130c9825 */ /* 0x001fcc00078e000c */
[----:B------:R-:W3:Y:S01]  /*07d0*/  @!P1 LDG.E R13, desc[UR8][R12.64] ;  /* 0x000000080c0d9981 */ /* 0x000ee2000c1e1900 */
[----:B----4-:R-:W-:-:S06]  /*07e0*/  @!P2 IMAD.WIDE.U32 R10, R21, 0x4, R10 ;  /* 0x00000004150aa825 */ /* 0x010fcc00078e000a */
[----:B------:R-:W4:Y:S01]  /*07f0*/  @!P2 LDG.E R11, desc[UR8][R10.64] ;  /* 0x000000080a0ba981 */ /* 0x000f22000c1e1900 */
[----:B-----5:R-:W-:-:S03]  /*0800*/  @!P3 IMAD.WIDE.U32 R6, R5, 0x4, R6 ;  /* 0x000000040506b825 */ /* 0x020fc600078e0006 */
[----:B------:R-:W4:Y:S04]  /*0810*/  @!P2 LDG.E R5, desc[UR8][R8.64+0x8] ;  /* 0x000008080805a981 */ /* 0x000f28000c1e1900 */
[----:B------:R-:W5:Y:S01]  /*0820*/  @!P3 LDG.E R7, desc[UR8][R6.64] ;  /* 0x000000080607b981 */ /* 0x000f62000c1e1900 */
[----:B------:R-:W-:Y:S01]  /*0830*/  IADD3 R3, PT, PT, R3, 0x4, RZ ;  /* 0x0000000403037810 */ /* 0x000fe20007ffe0ff */
[----:B--2---:R-:W-:-:S04]  /*0840*/  @!P0 FFMA R0, R15, R16, R0 ;  /* 0x000000100f008223 */ /* 0x004fc80000000000 */
[----:B---3--:R-:W-:-:S04]  /*0850*/  @!P1 FFMA R0, R13, R17, R0 ;  /* 0x000000110d009223 */ /* 0x008fc80000000000 */
[----:B----4-:R-:W-:-:S04]  /*0860*/  @!P2 FFMA R0, R11, R5, R0 ;  /* 0x000000050b00a223 */ /* 0x010fc80000000000 */
[----:B-----5:R-:W-:-:S07]  /*0870*/  @!P3 FFMA R0, R7, R18, R0 ;  /* 0x000000120700b223 */ /* 0x020fce0000000000 */
.L_x_3:
[----:B------:R-:W-:Y:S05]  /*0880*/  BRA.U !UP1, `(.L_x_0) ;  /* 0x0000000109947547 */ /* 0x000fea000b800000 */
[----:B------:R-:W-:Y:S02]  /*0890*/  UISETP.NE.AND UP0, UPT, UR6, 0x1, UPT ;  /* 0x000000010600788c */ /* 0x000fe4000bf05270 */
[----:B------:R-:W-:-:S04]  /*08a0*/  ULOP3.LUT UR4, UR4, 0x1, URZ, 0xc0, !UPT ;  /* 0x0000000104047892 */ /* 0x000fc8000f8ec0ff */
[----:B------:R-:W-:-:S03]  /*08b0*/  UISETP.NE.U32.AND UP1, UPT, UR4, 0x1, UPT ;  /* 0x000000010400788c */ /* 0x000fc6000bf25070 */
[----:B------:R-:W-:Y:S08]  /*08c0*/  BRA.U !UP0, `(.L_x_4) ;  /* 0x00000001084c7547 */ /* 0x000ff0000b800000 */
[----:B------:R-:W-:Y:S01]  /*08d0*/  IADD3 R5, PT, PT, R4, R3, RZ ;  /* 0x0000000304057210 */ /* 0x000fe20007ffe0ff */
[----:B------:R-:W0:Y:S03]  /*08e0*/  LDC.64 R6, c[0x0][0x388] ;  /* 0x0000e200ff067b82 */ /* 0x000e260000000a00 */
[C---:B------:R-:W-:Y:S01]  /*08f0*/  ISETP.GE.AND P0, PT, R5.reuse, UR5, PT ;  /* 0x0000000505007c0c */ /* 0x040fe2000bf06270 */
[----:B------:R-:W-:-:S03]  /*0900*/  VIADD R15, R5, 0x1 ;  /* 0x00000001050f7836 */ /* 0x000fc60000000000 */
[----:B------:R-:W-:Y:S02]  /*0910*/  ISETP.LT.OR P0, PT, R5, RZ, P0 ;  /* 0x000000ff0500720c */ /* 0x000fe40000701670 */
[----:B------:R-:W-:-:S04]  /*0920*/  ISETP.GE.AND P1, PT, R15, UR5, PT ;  /* 0x000000050f007c0c */ /* 0x000fc8000bf26270 */
[----:B------:R-:W-:-:S07]  /*0930*/  ISETP.LT.OR P1, PT, R15, RZ, P1 ;  /* 0x000000ff0f00720c */ /* 0x000fce0000f21670 */
[----:B------:R-:W1:Y:S01]  /*0940*/  @!P0 LDC.64 R8, c[0x0][0x380] ;  /* 0x0000e000ff088b82 */ /* 0x000e620000000a00 */
[----:B0-----:R-:W-:-:S07]  /*0950*/  IMAD.WIDE.U32 R10, R3, 0x4, R6 ;  /* 0x00000004030a7825 */ /* 0x001fce00078e0006 */
[----:B------:R-:W0:Y:S01]  /*0960*/  @!P1 LDC.64 R12, c[0x0][0x380] ;  /* 0x0000e000ff0c9b82 */ /* 0x000e220000000a00 */
[----:B-1----:R-:W-:Y:S02]  /*0970*/  @!P0 IMAD.WIDE.U32 R6, R5, 0x4, R8 ;  /* 0x0000000405068825 */ /* 0x002fe400078e0008 */
[----:B------:R-:W2:Y:S04]  /*0980*/  @!P0 LDG.E R5, desc[UR8][R10.64] ;  /* 0x000000080a058981 */ /* 0x000ea8000c1e1900 */
[----:B------:R-:W2:Y:S01]  /*0990*/  @!P0 LDG.E R7, desc[UR8][R6.64] ;  /* 0x0000000806078981 */ /* 0x000ea2000c1e1900 */
[----:B0-----:R-:W-:-:S03]  /*09a0*/  @!P1 IMAD.WIDE.U32 R8, R15, 0x4, R12 ;  /* 0x000000040f089825 */ /* 0x001fc600078e000c */
[----:B------:R-:W3:Y:S04]  /*09b0*/  @!P1 LDG.E R12, desc[UR8][R10.64+0x4] ;  /* 0x000004080a0c9981 */ /* 0x000ee8000c1e1900 */
[----:B------:R-:W3:Y:S01]  /*09c0*/  @!P1 LDG.E R9, desc[UR8][R8.64] ;  /* 0x0000000808099981 */ /* 0x000ee2000c1e1900 */
[----:B------:R-:W-:Y:S01]  /*09d0*/  IADD3 R3, PT, PT, R3, 0x2, RZ ;  /* 0x0000000203037810 */ /* 0x000fe20007ffe0ff */
[----:B--2---:R-:W-:-:S04]  /*09e0*/  @!P0 FFMA R0, R7, R5, R0 ;  /* 0x0000000507008223 */ /* 0x004fc80000000000 */
[----:B---3--:R-:W-:-:S07]  /*09f0*/  @!P1 FFMA R0, R9, R12, R0 ;  /* 0x0000000c09009223 */ /* 0x008fce0000000000 */
.L_x_4:
[----:B------:R-:W-:Y:S05]  /*0a00*/  BRA.U UP1, `(.L_x_0) ;  /* 0x0000000101347547 */ /* 0x000fea000b800000 */
[----:B------:R-:W-:Y:S01]  /*0a10*/  IADD3 R9, PT, PT, R4, R3, RZ ;  /* 0x0000000304097210 */ /* 0x000fe20007ffe0ff */
[----:B------:R-:W-:Y:S03]  /*0a20*/  BSSY.RECONVERGENT B0, `(.L_x_0) ;  /* 0x000000b000007945 */ /* 0x000fe60003800200 */
[----:B------:R-:W-:-:S04]  /*0a30*/  ISETP.GE.AND P0, PT, R9, UR5, PT ;  /* 0x0000000509007c0c */ /* 0x000fc8000bf06270 */
[----:B------:R-:W-:-:S13]  /*0a40*/  ISETP.LT.OR P0, PT, R9, RZ, P0 ;  /* 0x000000ff0900720c */ /* 0x000fda0000701670 */
[----:B------:R-:W-:Y:S05]  /*0a50*/  @P0 BRA `(.L_x_5) ;  /* 0x00000000001c0947 */ /* 0x000fea0003800000 */
[----:B------:R-:W0:Y:S08]  /*0a60*/  LDC.64 R4, c[0x0][0x380] ;  /* 0x0000e000ff047b82 */ /* 0x000e300000000a00 */
[----:B------:R-:W1:Y:S01]  /*0a70*/  LDC.64 R6, c[0x0][0x388] ;  /* 0x0000e200ff067b82 */ /* 0x000e620000000a00 */
[----:B0-----:R-:W-:-:S06]  /*0a80*/  IMAD.WIDE.U32 R4, R9, 0x4, R4 ;  /* 0x0000000409047825 */ /* 0x001fcc00078e0004 */
[----:B------:R-:W2:Y:S01]  /*0a90*/  LDG.E R5, desc[UR8][R4.64] ;  /* 0x0000000804057981 */ /* 0x000ea2000c1e1900 */
[----:B-1----:R-:W-:-:S06]  /*0aa0*/  IMAD.WIDE.U32 R6, R3, 0x4, R6 ;  /* 0x0000000403067825 */ /* 0x002fcc00078e0006 */
[----:B------:R-:W2:Y:S02]  /*0ab0*/  LDG.E R6, desc[UR8][R6.64] ;  /* 0x0000000806067981 */ /* 0x000ea4000c1e1900 */
[----:B--2---:R-:W-:-:S07]  /*0ac0*/  FFMA R0, R5, R6, R0 ;  /* 0x0000000605007223 */ /* 0x004fce0000000000 */
.L_x_5:
[----:B------:R-:W-:Y:S05]  /*0ad0*/  BSYNC.RECONVERGENT B0 ;  /* 0x0000000000007941 */ /* 0x000fea0003800200 */
.L_x_0:
[----:B------:R-:W0:Y:S02]  /*0ae0*/  LDC.64 R4, c[0x0][0x390] ;  /* 0x0000e400ff047b82 */ /* 0x000e240000000a00 */
[----:B0-----:R-:W-:-:S05]  /*0af0*/  IMAD.WIDE R2, R2, 0x4, R4 ;  /* 0x0000000402027825 */ /* 0x001fca00078e0204 */
[----:B------:R-:W-:Y:S01]  /*0b00*/  STG.E desc[UR8][R2.64], R0 ;  /* 0x0000000002007986 */ /* 0x000fe2000c101908 */
[----:B------:R-:W-:Y:S05]  /*0b10*/  EXIT ;  /* 0x000000000000794d */ /* 0x000fea0003800000 */
.L_x_6:
[----:B------:R-:W-:-:S00]  /*0b20*/  BRA `(.L_x_6) ;  /* 0xfffffffc00fc7947 */ /* 0x000fc0000383ffff */
[----:B------:R-:W-:-:S00]  /*0b30*/  NOP ;  /* 0x0000000000007918 */ /* 0x000fc00000000000 */
        /* <DEDUP_REMOVED lines=12> */
.L_x_7:


//--------------------- .nv.shared.reserved.0     --------------------------
	.section	.nv.shared.reserved.0,"aw",@nobits
	.weak		__nv_reservedSMEM_offset_0_alias
	.size		__nv_reservedSMEM_offset_0_alias, 0, 64
	.other		__nv_reservedSMEM_offset_0_alias,@"STO_CUDA_RESERVED_SHARED STV_DEFAULT"
__nv_reservedSMEM_offset_0_alias:
	.zero		0
	.zero		64


//--------------------- .nv.constant0._Z17convolutionKernelPfS_S_ii --------------------------
	.section	.nv.constant0._Z17convolutionKernelPfS_S_ii,"a",@progbits
	.sectionflags	@""
	.align	4
.nv.constant0._Z17convolutionKernelPfS_S_ii:
	.zero		928


//--------------------- SYMBOLS --------------------------

	.type		.nv.reservedSmem.offset0,@object
	.size		.nv.reservedSmem.offset0,0x4
